//
// Generated by NVIDIA NVVM Compiler
//
// Compiler Build ID: CL-32267302
// Cuda compilation tools, release 12.0, V12.0.140
// Based on NVVM 7.0.1
//

.version 8.0
.target sm_52
.address_size 64

	// .globl	unPivotMatrixKernel

.visible .entry unPivotMatrixKernel(
	.param .u32 unPivotMatrixKernel_param_0,
	.param .u64 unPivotMatrixKernel_param_1,
	.param .u32 unPivotMatrixKernel_param_2,
	.param .u64 unPivotMatrixKernel_param_3,
	.param .u32 unPivotMatrixKernel_param_4
)
{
	.reg .pred 	%p<12>;
	.reg .f32 	%f<11>;
	.reg .b32 	%r<63>;
	.reg .b64 	%rd<40>;


	ld.param.u32 	%r33, [unPivotMatrixKernel_param_0];
	ld.param.u64 	%rd16, [unPivotMatrixKernel_param_1];
	ld.param.u32 	%r59, [unPivotMatrixKernel_param_2];
	ld.param.u64 	%rd17, [unPivotMatrixKernel_param_3];
	ld.param.u32 	%r32, [unPivotMatrixKernel_param_4];
	cvta.to.global.u64 	%rd1, %rd17;
	cvta.to.global.u64 	%rd2, %rd16;
	mov.u32 	%r34, %ntid.x;
	mov.u32 	%r35, %ctaid.x;
	mul.lo.s32 	%r1, %r35, %r34;
	mov.u32 	%r2, %tid.x;
	add.s32 	%r3, %r1, %r2;
	setp.ge.s32 	%p1, %r3, %r33;
	@%p1 bra 	$L__BB0_18;

	mul.lo.s32 	%r4, %r3, %r32;
	rem.s32 	%r5, %r3, %r59;
	setp.lt.s32 	%p2, %r59, 1;
	@%p2 bra 	$L__BB0_18;

	add.s32 	%r6, %r4, -1;
	not.b32 	%r36, %r59;
	max.s32 	%r37, %r36, -2;
	add.s32 	%r7, %r37, %r59;
	add.s32 	%r38, %r7, 2;
	and.b32  	%r58, %r38, 3;
	setp.eq.s32 	%p3, %r58, 0;
	@%p3 bra 	$L__BB0_7;

	add.s32 	%r39, %r2, %r59;
	add.s32 	%r40, %r39, %r1;
	sub.s32 	%r41, %r40, %r5;
	mul.wide.s32 	%rd18, %r41, 4;
	add.s64 	%rd19, %rd2, %rd18;
	add.s64 	%rd37, %rd19, -4;
	add.s32 	%r42, %r59, %r4;
	mul.wide.s32 	%rd20, %r42, 4;
	add.s64 	%rd21, %rd1, %rd20;
	add.s64 	%rd36, %rd21, -4;
	add.s32 	%r56, %r42, -1;

$L__BB0_4:
	.pragma "nounroll";
	add.s32 	%r59, %r59, -1;
	ld.global.u32 	%r43, [%rd37];
	add.s32 	%r14, %r6, %r43;
	setp.eq.s32 	%p4, %r56, %r14;
	@%p4 bra 	$L__BB0_6;

	ld.global.f32 	%f1, [%rd36];
	mul.wide.s32 	%rd22, %r14, 4;
	add.s64 	%rd23, %rd1, %rd22;
	ld.global.f32 	%f2, [%rd23];
	st.global.f32 	[%rd36], %f2;
	st.global.f32 	[%rd23], %f1;

$L__BB0_6:
	add.s32 	%r58, %r58, -1;
	add.s64 	%rd37, %rd37, -4;
	add.s64 	%rd36, %rd36, -4;
	add.s32 	%r56, %r56, -1;
	setp.ne.s32 	%p5, %r58, 0;
	@%p5 bra 	$L__BB0_4;

$L__BB0_7:
	add.s32 	%r44, %r7, 1;
	setp.lt.u32 	%p6, %r44, 3;
	@%p6 bra 	$L__BB0_18;

	add.s32 	%r62, %r59, 4;
	add.s32 	%r45, %r59, %r4;
	add.s32 	%r61, %r45, -1;
	add.s32 	%r60, %r45, -4;
	mul.wide.s32 	%rd24, %r45, 4;
	add.s64 	%rd25, %rd1, %rd24;
	add.s64 	%rd38, %rd25, -8;
	add.s32 	%r47, %r2, %r59;
	add.s32 	%r48, %r47, %r1;
	sub.s32 	%r49, %r48, %r5;
	mul.wide.s32 	%rd26, %r49, 4;
	add.s64 	%rd27, %rd2, %rd26;
	add.s64 	%rd39, %rd27, -4;

$L__BB0_9:
	ld.global.u32 	%r50, [%rd39];
	add.s32 	%r24, %r6, %r50;
	setp.eq.s32 	%p7, %r61, %r24;
	add.s64 	%rd13, %rd38, -8;
	@%p7 bra 	$L__BB0_11;

	ld.global.f32 	%f3, [%rd13+12];
	mul.wide.s32 	%rd28, %r24, 4;
	add.s64 	%rd29, %rd1, %rd28;
	ld.global.f32 	%f4, [%rd29];
	st.global.f32 	[%rd13+12], %f4;
	st.global.f32 	[%rd29], %f3;

$L__BB0_11:
	add.s32 	%r51, %r60, 2;
	ld.global.u32 	%r52, [%rd39+-4];
	add.s32 	%r25, %r6, %r52;
	setp.eq.s32 	%p8, %r51, %r25;
	@%p8 bra 	$L__BB0_13;

	ld.global.f32 	%f5, [%rd13+8];
	mul.wide.s32 	%rd30, %r25, 4;
	add.s64 	%rd31, %rd1, %rd30;
	ld.global.f32 	%f6, [%rd31];
	st.global.f32 	[%rd13+8], %f6;
	st.global.f32 	[%rd31], %f5;

$L__BB0_13:
	add.s32 	%r53, %r60, 1;
	ld.global.u32 	%r54, [%rd39+-8];
	add.s32 	%r26, %r6, %r54;
	setp.eq.s32 	%p9, %r53, %r26;
	@%p9 bra 	$L__BB0_15;

	ld.global.f32 	%f7, [%rd13+4];
	mul.wide.s32 	%rd32, %r26, 4;
	add.s64 	%rd33, %rd1, %rd32;
	ld.global.f32 	%f8, [%rd33];
	st.global.f32 	[%rd13+4], %f8;
	st.global.f32 	[%rd33], %f7;

$L__BB0_15:
	ld.global.u32 	%r55, [%rd39+-12];
	add.s32 	%r27, %r6, %r55;
	setp.eq.s32 	%p10, %r60, %r27;
	@%p10 bra 	$L__BB0_17;

	ld.global.f32 	%f9, [%rd13];
	mul.wide.s32 	%rd34, %r27, 4;
	add.s64 	%rd35, %rd1, %rd34;
	ld.global.f32 	%f10, [%rd35];
	st.global.f32 	[%rd13], %f10;
	st.global.f32 	[%rd35], %f9;

$L__BB0_17:
	add.s32 	%r62, %r62, -4;
	add.s32 	%r61, %r61, -4;
	add.s32 	%r60, %r60, -4;
	add.s64 	%rd38, %rd38, -16;
	setp.gt.s32 	%p11, %r62, 4;
	add.s64 	%rd39, %rd39, -16;
	@%p11 bra 	$L__BB0_9;

$L__BB0_18:
	ret;

}



// ===== COMPILED SASS (sm_100) =====

	.target	sm_100

	.elftype	@"ET_EXEC"


//--------------------- .note.nv.tkinfo           --------------------------
	.section	.note.nv.tkinfo,"",@"SHT_NOTE"
	.sectionflags	@"SHF_NOTE_NV_TKINFO"
	.tkinfo
        /*0018*/ 	.word	0x00000002
        /*0030*/ 	.string	""
        /*0030*/ 	.string	"ptxas"
        /*0030*/ 	.string	"Cuda compilation tools, release 13.0, V13.0.88"
        /*0030*/ 	.string	"Build cuda_13.0.r13.0/compiler.36424714_0"
        /*0030*/ 	.string	"-arch sm_100 "



//--------------------- .note.nv.cuinfo           --------------------------
	.section	.note.nv.cuinfo,"",@"SHT_NOTE"
	.sectionflags	@"SHF_NOTE_NV_CUINFO"
        /*0018*/ 	.short	0x0002
        /*001a*/ 	.short	0x0034
        /*001c*/ 	.short	0x0082
	.zero		2


//--------------------- .nv.info                  --------------------------
	.section	.nv.info,"",@"SHT_CUDA_INFO"
	.align	4


	//----- nvinfo : EIATTR_REGCOUNT
	.align		4
        /*0000*/ 	.byte	0x04, 0x2f
        /*0002*/ 	.short	(.L_1 - .L_0)
	.align		4
.L_0:
        /*0004*/ 	.word	index@(unPivotMatrixKernel)
        /*0008*/ 	.word	0x00000016


	//----- nvinfo : EIATTR_FRAME_SIZE
	.align		4
.L_1:
        /*000c*/ 	.byte	0x04, 0x11
        /*000e*/ 	.short	(.L_3 - .L_2)
	.align		4
.L_2:
        /*0010*/ 	.word	index@(unPivotMatrixKernel)
        /*0014*/ 	.word	0x00000000


	//----- nvinfo : EIATTR_MIN_STACK_SIZE
	.align		4
.L_3:
        /*0018*/ 	.byte	0x04, 0x12
        /*001a*/ 	.short	(.L_5 - .L_4)
	.align		4
.L_4:
        /*001c*/ 	.word	index@(unPivotMatrixKernel)
        /*0020*/ 	.word	0x00000000
.L_5:


//--------------------- .nv.compat                --------------------------
	.section	.nv.compat,"",@"SHT_CUDA_COMPAT_INFO"
	.align	4
        /*0000*/ 	.byte	0x02, 0x09, 0x00, 0x00, 0x02, 0x02, 0x01, 0x00, 0x02, 0x05, 0x05, 0x00, 0x03, 0x07, 0x01, 0x01
        /*0010*/ 	.byte	0x02, 0x03, 0x00, 0x00, 0x02, 0x06, 0x01, 0x00, 0x04, 0x0b, 0x08, 0x00, 0x09, 0x00, 0x00, 0x00
        /*0020*/ 	.byte	0x00, 0x00, 0x00, 0x00


//--------------------- .nv.info.unPivotMatrixKernel --------------------------
	.section	.nv.info.unPivotMatrixKernel,"",@"SHT_CUDA_INFO"
	.sectionflags	@""
	.align	4


	//----- nvinfo : EIATTR_CUDA_API_VERSION
	.align		4
        /*0000*/ 	.byte	0x04, 0x37
        /*0002*/ 	.short	(.L_7 - .L_6)
.L_6:
        /*0004*/ 	.word	0x00000082


	//----- nvinfo : EIATTR_KPARAM_INFO
	.align		4
.L_7:
        /*0008*/ 	.byte	0x04, 0x17
        /*000a*/ 	.short	(.L_9 - .L_8)
.L_8:
        /*000c*/ 	.word	0x00000000
        /*0010*/ 	.short	0x0004
        /*0012*/ 	.short	0x0020
        /*0014*/ 	.byte	0x00, 0xf0, 0x11, 0x00


	//----- nvinfo : EIATTR_KPARAM_INFO
	.align		4
.L_9:
        /*0018*/ 	.byte	0x04, 0x17
        /*001a*/ 	.short	(.L_11 - .L_10)
.L_10:
        /*001c*/ 	.word	0x00000000
        /*0020*/ 	.short	0x0003
        /*0022*/ 	.short	0x0018
        /*0024*/ 	.byte	0x00, 0xf0, 0x21, 0x00


	//----- nvinfo : EIATTR_KPARAM_INFO
	.align		4
.L_11:
        /*0028*/ 	.byte	0x04, 0x17
        /*002a*/ 	.short	(.L_13 - .L_12)
.L_12:
        /*002c*/ 	.word	0x00000000
        /*0030*/ 	.short	0x0002
        /*0032*/ 	.short	0x0010
        /*0034*/ 	.byte	0x00, 0xf0, 0x11, 0x00


	//----- nvinfo : EIATTR_KPARAM_INFO
	.align		4
.L_13:
        /*0038*/ 	.byte	0x04, 0x17
        /*003a*/ 	.short	(.L_15 - .L_14)
.L_14:
        /*003c*/ 	.word	0x00000000
        /*0040*/ 	.short	0x0001
        /*0042*/ 	.short	0x0008
        /*0044*/ 	.byte	0x00, 0xf0, 0x21, 0x00


	//----- nvinfo : EIATTR_KPARAM_INFO
	.align		4
.L_15:
        /*0048*/ 	.byte	0x04, 0x17
        /*004a*/ 	.short	(.L_17 - .L_16)
.L_16:
        /*004c*/ 	.word	0x00000000
        /*0050*/ 	.short	0x0000
        /*0052*/ 	.short	0x0000
        /*0054*/ 	.byte	0x00, 0xf0, 0x11, 0x00


	//----- nvinfo : EIATTR_SPARSE_MMA_MASK
	.align		4
.L_17:
        /*0058*/ 	.byte	0x03, 0x50
        /*005a*/ 	.short	0x0000


	//----- nvinfo : EIATTR_MAXREG_COUNT
	.align		4
        /*005c*/ 	.byte	0x03, 0x1b
        /*005e*/ 	.short	0x00ff


	//----- nvinfo : EIATTR_MERCURY_ISA_VERSION
	.align		4
        /*0060*/ 	.byte	0x03, 0x5f
        /*0062*/ 	.short	0x0101


	//----- nvinfo : EIATTR_VRC_CTA_INIT_COUNT
	.align		4
        /*0064*/ 	.byte	0x02, 0x4a
	.zero		1
	.zero		1


	//----- nvinfo : EIATTR_EXIT_INSTR_OFFSETS
	.align		4
        /*0068*/ 	.byte	0x04, 0x1c
        /*006a*/ 	.short	(.L_19 - .L_18)


	//   ....[0]....
.L_18:
        /*006c*/ 	.word	0x000000a0


	//   ....[1]....
        /*0070*/ 	.word	0x000001e0


	//   ....[2]....
        /*0074*/ 	.word	0x00000500


	//   ....[3]....
        /*0078*/ 	.word	0x00000930


	//----- nvinfo : EIATTR_CBANK_PARAM_SIZE
	.align		4
.L_19:
        /*007c*/ 	.byte	0x03, 0x19
        /*007e*/ 	.short	0x0024


	//----- nvinfo : EIATTR_PARAM_CBANK
	.align		4
        /*0080*/ 	.byte	0x04, 0x0a
        /*0082*/ 	.short	(.L_21 - .L_20)
	.align		4
.L_20:
        /*0084*/ 	.word	index@(.nv.constant0.unPivotMatrixKernel)
        /*0088*/ 	.short	0x0380
        /*008a*/ 	.short	0x0024


	//----- nvinfo : EIATTR_SW_WAR
	.align		4
.L_21:
        /*008c*/ 	.byte	0x04, 0x36
        /*008e*/ 	.short	(.L_23 - .L_22)
.L_22:
        /*0090*/ 	.word	0x00000008
.L_23:


//--------------------- .nv.callgraph             --------------------------
	.section	.nv.callgraph,"",@"SHT_CUDA_CALLGRAPH"
	.align	4
	.sectionentsize	8
	.align		4
        /*0000*/ 	.word	0x00000000
	.align		4
        /*0004*/ 	.word	0xffffffff
	.align		4
        /*0008*/ 	.word	0x00000000
	.align		4
        /*000c*/ 	.word	0xfffffffe
	.align		4
        /*0010*/ 	.word	0x00000000
	.align		4
        /*0014*/ 	.word	0xfffffffd
	.align		4
        /*0018*/ 	.word	0x00000000
	.align		4
        /*001c*/ 	.word	0xfffffffc


//--------------------- .text.unPivotMatrixKernel --------------------------
	.section	.text.unPivotMatrixKernel,"ax",@progbits
	.align	128
        .global         unPivotMatrixKernel
        .type           unPivotMatrixKernel,@function
        .size           unPivotMatrixKernel,(.L_x_4 - unPivotMatrixKernel)
        .other          unPivotMatrixKernel,@"STO_CUDA_ENTRY STV_DEFAULT"
unPivotMatrixKernel:
.text.unPivotMatrixKernel:
[----:B------:R-:W-:Y:S01]  /*0000*/  LDC R1, c[0x0][0x37c] ;  /* 0x0000df00ff017b82 */ /* 0x000fe20000000800 */
[----:B------:R-:W0:Y:S07]  /*0010*/  S2R R3, SR_TID.X ;  /* 0x0000000000037919 */ /* 0x000e2e0000002100 */
[----:B------:R-:W1:Y:S01]  /*0020*/  S2UR UR5, SR_CTAID.X ;  /* 0x00000000000579c3 */ /* 0x000e620000002500 */
[----:B------:R-:W1:Y:S01]  /*0030*/  LDCU UR4, c[0x0][0x360] ;  /* 0x00006c00ff0477ac */ /* 0x000e620008000800 */
[----:B------:R-:W2:Y:S01]  /*0040*/  LDCU UR6, c[0x0][0x380] ;  /* 0x00007000ff0677ac */ /* 0x000ea20008000800 */
[----:B------:R-:W3:Y:S01]  /*0050*/  LDCU UR7, c[0x0][0x390] ;  /* 0x00007200ff0777ac */ /* 0x000ee20008000800 */
[----:B-1----:R-:W-:Y:S01]  /*0060*/  UIMAD UR4, UR4, UR5, URZ ;  /* 0x00000005040472a4 */ /* 0x002fe2000f8e02ff */
[----:B---3--:R-:W-:-:S05]  /*0070*/  IMAD.U32 R2, RZ, RZ, UR7 ;  /* 0x00000007ff027e24 */ /* 0x008fca000f8e00ff */
[----:B0-----:R-:W-:-:S05]  /*0080*/  VIADD R5, R3, UR4 ;  /* 0x0000000403057c36 */ /* 0x001fca0008000000 */
[----:B--2---:R-:W-:-:S13]  /*0090*/  ISETP.GE.AND P0, PT, R5, UR6, PT ;  /* 0x0000000605007c0c */ /* 0x004fda000bf06270 */
[----:B------:R-:W-:Y:S05]  /*00a0*/  @P0 EXIT ;  /* 0x000000000000094d */ /* 0x000fea0003800000 */
[----:B------:R-:W0:Y:S02]  /*00b0*/  LDC R6, c[0x0][0x390] ;  /* 0x0000e400ff067b82 */ /* 0x000e240000000800 */
[----:B0-----:R-:W-:Y:S02]  /*00c0*/  IABS R11, R6 ;  /* 0x00000006000b7213 */ /* 0x001fe40000000000 */
[----:B------:R-:W-:Y:S02]  /*00d0*/  ISETP.GE.AND P2, PT, R6, 0x1, PT ;  /* 0x000000010600780c */ /* 0x000fe40003f46270 */
[----:B------:R-:W0:Y:S08]  /*00e0*/  I2F.RP R0, R11 ;  /* 0x0000000b00007306 */ /* 0x000e300000209400 */
[----:B0-----:R-:W0:Y:S02]  /*00f0*/  MUFU.RCP R0, R0 ;  /* 0x0000000000007308 */ /* 0x001e240000001000 */
[----:B0-----:R-:W-:-:S06]  /*0100*/  VIADD R8, R0, 0xffffffe ;  /* 0x0ffffffe00087836 */ /* 0x001fcc0000000000 */
[----:B------:R0:W1:Y:S02]  /*0110*/  F2I.FTZ.U32.TRUNC.NTZ R9, R8 ;  /* 0x0000000800097305 */ /* 0x000064000021f000 */
[----:B0-----:R-:W-:Y:S01]  /*0120*/  IMAD.MOV.U32 R8, RZ, RZ, RZ ;  /* 0x000000ffff087224 */ /* 0x001fe200078e00ff */
[----:B-1----:R-:W-:-:S05]  /*0130*/  IADD3 R4, PT, PT, RZ, -R9, RZ ;  /* 0x80000009ff047210 */ /* 0x002fca0007ffe0ff */
[----:B------:R-:W-:Y:S01]  /*0140*/  IMAD R7, R4, R11, RZ ;  /* 0x0000000b04077224 */ /* 0x000fe200078e02ff */
[----:B------:R-:W-:-:S03]  /*0150*/  IABS R4, R5 ;  /* 0x0000000500047213 */ /* 0x000fc60000000000 */
[----:B------:R-:W-:Y:S01]  /*0160*/  IMAD.HI.U32 R9, R9, R7, R8 ;  /* 0x0000000709097227 */ /* 0x000fe200078e0008 */
[----:B------:R-:W-:-:S05]  /*0170*/  LOP3.LUT R7, RZ, R6, RZ, 0x33, !PT ;  /* 0x00000006ff077212 */ /* 0x000fca00078e33ff */
[----:B------:R-:W-:-:S04]  /*0180*/  IMAD.HI.U32 R9, R9, R4, RZ ;  /* 0x0000000409097227 */ /* 0x000fc800078e00ff */
[----:B------:R-:W-:-:S04]  /*0190*/  IMAD.MOV R9, RZ, RZ, -R9 ;  /* 0x000000ffff097224 */ /* 0x000fc800078e0a09 */
[----:B------:R-:W-:-:S05]  /*01a0*/  IMAD R0, R11, R9, R4 ;  /* 0x000000090b007224 */ /* 0x000fca00078e0204 */
[----:B------:R-:W-:-:S13]  /*01b0*/  ISETP.GT.U32.AND P0, PT, R11, R0, PT ;  /* 0x000000000b00720c */ /* 0x000fda0003f04070 */
[----:B------:R-:W-:-:S05]  /*01c0*/  @!P0 IMAD.IADD R0, R0, 0x1, -R11 ;  /* 0x0000000100008824 */ /* 0x000fca00078e0a0b */
[----:B------:R-:W-:Y:S01]  /*01d0*/  ISETP.GT.U32.AND P1, PT, R11, R0, PT ;  /* 0x000000000b00720c */ /* 0x000fe20003f24070 */
[----:B------:R-:W-:-:S12]  /*01e0*/  @!P2 EXIT ;  /* 0x000000000000a94d */ /* 0x000fd80003800000 */
[----:B------:R-:W-:Y:S01]  /*01f0*/  VIMNMX R9, PT, PT, R7, -0x2, !PT ;  /* 0xfffffffe07097848 */ /* 0x000fe20007fe0100 */
[----:B------:R-:W0:Y:S01]  /*0200*/  LDC R14, c[0x0][0x3a0] ;  /* 0x0000e800ff0e7b82 */ /* 0x000e220000000800 */
[----:B------:R-:W-:Y:S01]  /*0210*/  ISETP.GE.AND P0, PT, R5, RZ, PT ;  /* 0x000000ff0500720c */ /* 0x000fe20003f06270 */
[----:B------:R-:W-:Y:S01]  /*0220*/  @!P1 IMAD.IADD R0, R0, 0x1, -R11 ;  /* 0x0000000100009824 */ /* 0x000fe200078e0a0b */
[----:B------:R-:W-:Y:S01]  /*0230*/  IADD3 R9, PT, PT, R9, R6, RZ ;  /* 0x0000000609097210 */ /* 0x000fe20007ffe0ff */
[----:B------:R-:W1:Y:S01]  /*0240*/  LDCU.64 UR6, c[0x0][0x358] ;  /* 0x00006b00ff0677ac */ /* 0x000e620008000a00 */
[----:B------:R-:W-:-:S03]  /*0250*/  ISETP.NE.AND P2, PT, R6, RZ, PT ;  /* 0x000000ff0600720c */ /* 0x000fc60003f45270 */
[C---:B------:R-:W-:Y:S02]  /*0260*/  VIADD R4, R9.reuse, 0x1 ;  /* 0x0000000109047836 */ /* 0x040fe40000000000 */
[----:B------:R-:W-:-:S03]  /*0270*/  VIADD R9, R9, 0x2 ;  /* 0x0000000209097836 */ /* 0x000fc60000000000 */
[----:B------:R-:W-:Y:S02]  /*0280*/  ISETP.GE.U32.AND P1, PT, R4, 0x3, PT ;  /* 0x000000030400780c */ /* 0x000fe40003f26070 */
[----:B------:R-:W-:Y:S02]  /*0290*/  LOP3.LUT P3, R12, R9, 0x3, RZ, 0xc0, !PT ;  /* 0x00000003090c7812 */ /* 0x000fe4000786c0ff */
[----:B------:R-:W-:-:S04]  /*02a0*/  @!P0 IADD3 R0, PT, PT, -R0, RZ, RZ ;  /* 0x000000ff00008210 */ /* 0x000fc80007ffe1ff */
[----:B------:R-:W-:Y:S01]  /*02b0*/  SEL R4, R7, R0, !P2 ;  /* 0x0000000007047207 */ /* 0x000fe20005000000 */
[----:B0-----:R-:W-:-:S06]  /*02c0*/  IMAD R0, R5, R14, -0x1 ;  /* 0xffffffff05007424 */ /* 0x001fcc00078e020e */
[----:B-1----:R-:W-:Y:S05]  /*02d0*/  @!P3 BRA `(.L_x_0) ;  /* 0x000000000088b947 */ /* 0x002fea0003800000 */
[----:B------:R-:W0:Y:S01]  /*02e0*/  LDC.64 R8, c[0x0][0x398] ;  /* 0x0000e600ff087b82 */ /* 0x000e220000000a00 */
[----:B------:R-:W-:Y:S01]  /*02f0*/  IADD3 R7, PT, PT, R6, UR4, R3 ;  /* 0x0000000406077c10 */ /* 0x000fe2000fffe003 */
[----:B------:R-:W-:-:S04]  /*0300*/  IMAD R13, R5, R14, R6 ;  /* 0x0000000e050d7224 */ /* 0x000fc800078e0206 */
[----:B------:R-:W-:Y:S02]  /*0310*/  IMAD.IADD R7, R7, 0x1, -R4 ;  /* 0x0000000107077824 */ /* 0x000fe400078e0a04 */
[----:B------:R-:W1:Y:S01]  /*0320*/  LDC.64 R10, c[0x0][0x388] ;  /* 0x0000e200ff0a7b82 */ /* 0x000e620000000a00 */
[----:B0-----:R-:W-:-:S04]  /*0330*/  IMAD.WIDE R8, R13, 0x4, R8 ;  /* 0x000000040d087825 */ /* 0x001fc800078e0208 */
[----:B------:R-:W-:Y:S02]  /*0340*/  VIADD R13, R13, 0xffffffff ;  /* 0xffffffff0d0d7836 */ /* 0x000fe40000000000 */
[----:B-1----:R-:W-:Y:S01]  /*0350*/  IMAD.WIDE R6, R7, 0x4, R10 ;  /* 0x0000000407067825 */ /* 0x002fe200078e020a */
[----:B------:R-:W-:Y:S02]  /*0360*/  IADD3 R10, P2, PT, R8, -0x4, RZ ;  /* 0xfffffffc080a7810 */ /* 0x000fe40007f5e0ff */
[----:B------:R-:W-:Y:S02]  /*0370*/  IADD3 R14, P0, PT, R6, -0x4, RZ ;  /* 0xfffffffc060e7810 */ /* 0x000fe40007f1e0ff */
[----:B------:R-:W-:Y:S02]  /*0380*/  IADD3.X R17, PT, PT, R9, -0x1, RZ, P2, !PT ;  /* 0xffffffff09117810 */ /* 0x000fe400017fe4ff */
[----:B------:R-:W-:-:S09]  /*0390*/  IADD3.X R19, PT, PT, R7, -0x1, RZ, P0, !PT ;  /* 0xffffffff07137810 */ /* 0x000fd200007fe4ff */
.L_x_1:
[----:B0-----:R-:W-:Y:S01]  /*03a0*/  IMAD.MOV.U32 R8, RZ, RZ, R14 ;  /* 0x000000ffff087224 */ /* 0x001fe200078e000e */
[----:B------:R-:W-:-:S05]  /*03b0*/  MOV R9, R19 ;  /* 0x0000001300097202 */ /* 0x000fca0000000f00 */
[----:B------:R0:W2:Y:S02]  /*03c0*/  LDG.E R7, desc[UR6][R8.64] ;  /* 0x0000000608077981 */ /* 0x0000a4000c1e1900 */
[----:B0-----:R-:W-:Y:S02]  /*03d0*/  IMAD.MOV.U32 R8, RZ, RZ, R10 ;  /* 0x000000ffff087224 */ /* 0x001fe400078e000a */
[----:B------:R-:W-:Y:S02]  /*03e0*/  IMAD.MOV.U32 R9, RZ, RZ, R17 ;  /* 0x000000ffff097224 */ /* 0x000fe400078e0011 */
[----:B--2---:R-:W-:-:S05]  /*03f0*/  IMAD.IADD R11, R0, 0x1, R7 ;  /* 0x00000001000b7824 */ /* 0x004fca00078e0207 */
[----:B------:R-:W-:-:S13]  /*0400*/  ISETP.NE.AND P0, PT, R13, R11, PT ;  /* 0x0000000b0d00720c */ /* 0x000fda0003f05270 */
[----:B------:R-:W0:Y:S02]  /*0410*/  @P0 LDC.64 R6, c[0x0][0x398] ;  /* 0x0000e600ff060b82 */ /* 0x000e240000000a00 */
[----:B0-----:R-:W-:Y:S02]  /*0420*/  @P0 IMAD.WIDE R6, R11, 0x4, R6 ;  /* 0x000000040b060825 */ /* 0x001fe400078e0206 */
[----:B------:R-:W2:Y:S04]  /*0430*/  @P0 LDG.E R11, desc[UR6][R8.64] ;  /* 0x00000006080b0981 */ /* 0x000ea8000c1e1900 */
[----:B------:R-:W3:Y:S01]  /*0440*/  @P0 LDG.E R15, desc[UR6][R6.64] ;  /* 0x00000006060f0981 */ /* 0x000ee2000c1e1900 */
[----:B------:R-:W-:-:S04]  /*0450*/  IADD3 R12, PT, PT, R12, -0x1, RZ ;  /* 0xffffffff0c0c7810 */ /* 0x000fc80007ffe0ff */
[----:B------:R-:W-:Y:S02]  /*0460*/  ISETP.NE.AND P3, PT, R12, RZ, PT ;  /* 0x000000ff0c00720c */ /* 0x000fe40003f65270 */
[----:B------:R-:W-:Y:S01]  /*0470*/  IADD3 R10, P2, PT, R8, -0x4, RZ ;  /* 0xfffffffc080a7810 */ /* 0x000fe20007f5e0ff */
[----:B------:R-:W-:Y:S02]  /*0480*/  VIADD R2, R2, 0xffffffff ;  /* 0xffffffff02027836 */ /* 0x000fe40000000000 */
[----:B------:R-:W-:Y:S01]  /*0490*/  VIADD R13, R13, 0xffffffff ;  /* 0xffffffff0d0d7836 */ /* 0x000fe20000000000 */
[----:B------:R-:W-:Y:S01]  /*04a0*/  IADD3.X R17, PT, PT, R9, -0x1, RZ, P2, !PT ;  /* 0xffffffff09117810 */ /* 0x000fe200017fe4ff */
[----:B---3--:R0:W-:Y:S04]  /*04b0*/  @P0 STG.E desc[UR6][R8.64], R15 ;  /* 0x0000000f08000986 */ /* 0x0081e8000c101906 */
[----:B--2---:R0:W-:Y:S01]  /*04c0*/  @P0 STG.E desc[UR6][R6.64], R11 ;  /* 0x0000000b06000986 */ /* 0x0041e2000c101906 */
[----:B------:R-:W-:-:S04]  /*04d0*/  IADD3 R14, P0, PT, R14, -0x4, RZ ;  /* 0xfffffffc0e0e7810 */ /* 0x000fc80007f1e0ff */
[----:B------:R-:W-:Y:S01]  /*04e0*/  IADD3.X R19, PT, PT, R19, -0x1, RZ, P0, !PT ;  /* 0xffffffff13137810 */ /* 0x000fe200007fe4ff */
[----:B------:R-:W-:Y:S08]  /*04f0*/  @P3 BRA `(.L_x_1) ;  /* 0xfffffffc00a83947 */ /* 0x000ff0000383ffff */
.L_x_0:
[----:B------:R-:W-:Y:S05]  /*0500*/  @!P1 EXIT ;  /* 0x000000000000994d */ /* 0x000fea0003800000 */
[----:B0-----:R-:W0:Y:S01]  /*0510*/  LDC.64 R6, c[0x0][0x398] ;  /* 0x0000e600ff067b82 */ /* 0x001e220000000a00 */
[----:B------:R-:W1:Y:S01]  /*0520*/  LDCU UR5, c[0x0][0x3a0] ;  /* 0x00007400ff0577ac */ /* 0x000e620008000800 */
[----:B------:R-:W-:-:S05]  /*0530*/  IADD3 R3, PT, PT, R3, UR4, R2 ;  /* 0x0000000403037c10 */ /* 0x000fca000fffe002 */
[----:B------:R-:W-:Y:S01]  /*0540*/  IMAD.IADD R11, R3, 0x1, -R4 ;  /* 0x00000001030b7824 */ /* 0x000fe200078e0a04 */
[----:B------:R-:W2:Y:S01]  /*0550*/  LDC.64 R8, c[0x0][0x388] ;  /* 0x0000e200ff087b82 */ /* 0x000ea20000000a00 */
[----:B-1----:R-:W-:-:S04]  /*0560*/  IMAD R3, R5, UR5, R2 ;  /* 0x0000000505037c24 */ /* 0x002fc8000f8e0202 */
[----:B0-----:R-:W-:-:S03]  /*0570*/  IMAD.WIDE R4, R3, 0x4, R6 ;  /* 0x0000000403047825 */ /* 0x001fc600078e0206 */
[----:B------:R-:W-:Y:S02]  /*0580*/  IADD3 R14, P0, PT, R4, -0x8, RZ ;  /* 0xfffffff8040e7810 */ /* 0x000fe40007f1e0ff */
[----:B------:R-:W-:Y:S01]  /*0590*/  IADD3 R4, PT, PT, R2, 0x4, RZ ;  /* 0x0000000402047810 */ /* 0x000fe20007ffe0ff */
[----:B--2---:R-:W-:Y:S01]  /*05a0*/  IMAD.WIDE R6, R11, 0x4, R8 ;  /* 0x000000040b067825 */ /* 0x004fe200078e0208 */
[----:B------:R-:W-:-:S03]  /*05b0*/  IADD3.X R15, PT, PT, R5, -0x1, RZ, P0, !PT ;  /* 0xffffffff050f7810 */ /* 0x000fc600007fe4ff */
[C---:B------:R-:W-:Y:S01]  /*05c0*/  VIADD R5, R3.reuse, 0xffffffff ;  /* 0xffffffff03057836 */ /* 0x040fe20000000000 */
[----:B------:R-:W-:Y:S01]  /*05d0*/  IADD3 R9, P1, PT, R6, -0x4, RZ ;  /* 0xfffffffc06097810 */ /* 0x000fe20007f3e0ff */
[----:B------:R-:W-:-:S03]  /*05e0*/  VIADD R8, R3, 0xfffffffc ;  /* 0xfffffffc03087836 */ /* 0x000fc60000000000 */
[----:B------:R-:W-:-:S09]  /*05f0*/  IADD3.X R10, PT, PT, R7, -0x1, RZ, P1, !PT ;  /* 0xffffffff070a7810 */ /* 0x000fd20000ffe4ff */
.L_x_2:
[----:B------:R-:W-:Y:S01]  /*0600*/  IMAD.MOV.U32 R2, RZ, RZ, R9 ;  /* 0x000000ffff027224 */ /* 0x000fe200078e0009 */
[----:B------:R-:W-:-:S05]  /*0610*/  MOV R3, R10 ;  /* 0x0000000a00037202 */ /* 0x000fca0000000f00 */
[----:B0-----:R-:W2:Y:S01]  /*0620*/  LDG.E R7, desc[UR6][R2.64] ;  /* 0x0000000602077981 */ /* 0x001ea2000c1e1900 */
[----:B------:R-:W-:Y:S02]  /*0630*/  IMAD.MOV.U32 R6, RZ, RZ, R14 ;  /* 0x000000ffff067224 */ /* 0x000fe400078e000e */
[----:B--2---:R-:W-:-:S05]  /*0640*/  IMAD.IADD R7, R0, 0x1, R7 ;  /* 0x0000000100077824 */ /* 0x004fca00078e0207 */
[----:B------:R-:W-:-:S13]  /*0650*/  ISETP.NE.AND P0, PT, R5, R7, PT ;  /* 0x000000070500720c */ /* 0x000fda0003f05270 */
[----:B------:R-:W0:Y:S02]  /*0660*/  @P0 LDC.64 R10, c[0x0][0x398] ;  /* 0x0000e600ff0a0b82 */ /* 0x000e240000000a00 */
[----:B0-----:R-:W-:-:S04]  /*0670*/  @P0 IMAD.WIDE R10, R7, 0x4, R10 ;  /* 0x00000004070a0825 */ /* 0x001fc800078e020a */
[----:B------:R-:W-:Y:S02]  /*0680*/  IMAD.MOV.U32 R7, RZ, RZ, R15 ;  /* 0x000000ffff077224 */ /* 0x000fe400078e000f */
[----:B------:R-:W2:Y:S04]  /*0690*/  @P0 LDG.E R15, desc[UR6][R10.64] ;  /* 0x000000060a0f0981 */ /* 0x000ea8000c1e1900 */
[----:B------:R-:W3:Y:S04]  /*06a0*/  @P0 LDG.E R9, desc[UR6][R6.64+0x4] ;  /* 0x0000040606090981 */ /* 0x000ee8000c1e1900 */
[----:B--2---:R-:W-:Y:S04]  /*06b0*/  @P0 STG.E desc[UR6][R6.64+0x4], R15 ;  /* 0x0000040f06000986 */ /* 0x004fe8000c101906 */
[----:B---3--:R0:W-:Y:S04]  /*06c0*/  @P0 STG.E desc[UR6][R10.64], R9 ;  /* 0x000000090a000986 */ /* 0x0081e8000c101906 */
[----:B------:R-:W2:Y:S01]  /*06d0*/  LDG.E R13, desc[UR6][R2.64+-0x4] ;  /* 0xfffffc06020d7981 */ /* 0x000ea2000c1e1900 */
[----:B------:R-:W-:Y:S01]  /*06e0*/  IADD3 R12, PT, PT, R8, 0x2, RZ ;  /* 0x00000002080c7810 */ /* 0x000fe20007ffe0ff */
[----:B--2---:R-:W-:-:S05]  /*06f0*/  IMAD.IADD R17, R0, 0x1, R13 ;  /* 0x0000000100117824 */ /* 0x004fca00078e020d */
[----:B------:R-:W-:-:S13]  /*0700*/  ISETP.NE.AND P0, PT, R12, R17, PT ;  /* 0x000000110c00720c */ /* 0x000fda0003f05270 */
[----:B------:R-:W1:Y:S02]  /*0710*/  @P0 LDC.64 R12, c[0x0][0x398] ;  /* 0x0000e600ff0c0b82 */ /* 0x000e640000000a00 */
[----:B-1----:R-:W-:Y:S02]  /*0720*/  @P0 IMAD.WIDE R12, R17, 0x4, R12 ;  /* 0x00000004110c0825 */ /* 0x002fe400078e020c */
[----:B------:R-:W2:Y:S04]  /*0730*/  @P0 LDG.E R17, desc[UR6][R6.64] ;  /* 0x0000000606110981 */ /* 0x000ea8000c1e1900 */
[----:B------:R-:W3:Y:S04]  /*0740*/  @P0 LDG.E R19, desc[UR6][R12.64] ;  /* 0x000000060c130981 */ /* 0x000ee8000c1e1900 */
[----:B---3--:R-:W-:Y:S04]  /*0750*/  @P0 STG.E desc[UR6][R6.64], R19 ;  /* 0x0000001306000986 */ /* 0x008fe8000c101906 */
[----:B--2---:R1:W-:Y:S04]  /*0760*/  @P0 STG.E desc[UR6][R12.64], R17 ;  /* 0x000000110c000986 */ /* 0x0043e8000c101906 */
[----:B0-----:R-:W2:Y:S01]  /*0770*/  LDG.E R11, desc[UR6][R2.64+-0x8] ;  /* 0xfffff806020b7981 */ /* 0x001ea2000c1e1900 */
[----:B------:R-:W-:Y:S01]  /*0780*/  VIADD R9, R8, 0x1 ;  /* 0x0000000108097836 */ /* 0x000fe20000000000 */
[----:B--2---:R-:W-:-:S04]  /*0790*/  IADD3 R14, PT, PT, R0, R11, RZ ;  /* 0x0000000b000e7210 */ /* 0x004fc80007ffe0ff */
[----:B------:R-:W-:-:S13]  /*07a0*/  ISETP.NE.AND P0, PT, R9, R14, PT ;  /* 0x0000000e0900720c */ /* 0x000fda0003f05270 */
[----:B------:R-:W0:Y:S01]  /*07b0*/  @P0 LDC.64 R10, c[0x0][0x398] ;  /* 0x0000e600ff0a0b82 */ /* 0x000e220000000a00 */
[----:B------:R-:W2:Y:S01]  /*07c0*/  @P0 LDG.E R9, desc[UR6][R6.64+-0x4] ;  /* 0xfffffc0606090981 */ /* 0x000ea2000c1e1900 */
[----:B0-----:R-:W-:-:S05]  /*07d0*/  @P0 IMAD.WIDE R10, R14, 0x4, R10 ;  /* 0x000000040e0a0825 */ /* 0x001fca00078e020a */
[----:B------:R-:W3:Y:S04]  /*07e0*/  @P0 LDG.E R15, desc[UR6][R10.64] ;  /* 0x000000060a0f0981 */ /* 0x000ee8000c1e1900 */
[----:B---3--:R-:W-:Y:S04]  /*07f0*/  @P0 STG.E desc[UR6][R6.64+-0x4], R15 ;  /* 0xfffffc0f06000986 */ /* 0x008fe8000c101906 */
[----:B--2---:R0:W-:Y:S04]  /*0800*/  @P0 STG.E desc[UR6][R10.64], R9 ;  /* 0x000000090a000986 */ /* 0x0041e8000c101906 */
[----:B-1----:R-:W2:Y:S02]  /*0810*/  LDG.E R13, desc[UR6][R2.64+-0xc] ;  /* 0xfffff406020d7981 */ /* 0x002ea4000c1e1900 */
[----:B--2---:R-:W-:-:S05]  /*0820*/  IMAD.IADD R17, R0, 0x1, R13 ;  /* 0x0000000100117824 */ /* 0x004fca00078e020d */
[----:B------:R-:W-:-:S13]  /*0830*/  ISETP.NE.AND P0, PT, R8, R17, PT ;  /* 0x000000110800720c */ /* 0x000fda0003f05270 */
[----:B------:R-:W1:Y:S02]  /*0840*/  @P0 LDC.64 R12, c[0x0][0x398] ;  /* 0x0000e600ff0c0b82 */ /* 0x000e640000000a00 */
[----:B-1----:R-:W-:Y:S02]  /*0850*/  @P0 IMAD.WIDE R12, R17, 0x4, R12 ;  /* 0x00000004110c0825 */ /* 0x002fe400078e020c */
[----:B------:R-:W2:Y:S04]  /*0860*/  @P0 LDG.E R17, desc[UR6][R6.64+-0x8] ;  /* 0xfffff80606110981 */ /* 0x000ea8000c1e1900 */
[----:B------:R-:W3:Y:S01]  /*0870*/  @P0 LDG.E R19, desc[UR6][R12.64] ;  /* 0x000000060c130981 */ /* 0x000ee2000c1e1900 */
[----:B------:R-:W-:-:S05]  /*0880*/  VIADD R4, R4, 0xfffffffc ;  /* 0xfffffffc04047836 */ /* 0x000fca0000000000 */
[----:B------:R-:W-:Y:S02]  /*0890*/  ISETP.GT.AND P2, PT, R4, 0x4, PT ;  /* 0x000000040400780c */ /* 0x000fe40003f44270 */
[----:B0-----:R-:W-:Y:S01]  /*08a0*/  IADD3 R9, P1, PT, R2, -0x10, RZ ;  /* 0xfffffff002097810 */ /* 0x001fe20007f3e0ff */
[----:B------:R-:W-:Y:S01]  /*08b0*/  VIADD R8, R8, 0xfffffffc ;  /* 0xfffffffc08087836 */ /* 0x000fe20000000000 */
[----:B------:R-:W-:Y:S02]  /*08c0*/  IADD3 R5, PT, PT, R5, -0x4, RZ ;  /* 0xfffffffc05057810 */ /* 0x000fe40007ffe0ff */
[----:B------:R-:W-:Y:S01]  /*08d0*/  IADD3.X R10, PT, PT, R3, -0x1, RZ, P1, !PT ;  /* 0xffffffff030a7810 */ /* 0x000fe20000ffe4ff */
[----:B---3--:R0:W-:Y:S04]  /*08e0*/  @P0 STG.E desc[UR6][R6.64+-0x8], R19 ;  /* 0xfffff81306000986 */ /* 0x0081e8000c101906 */
[----:B--2---:R0:W-:Y:S01]  /*08f0*/  @P0 STG.E desc[UR6][R12.64], R17 ;  /* 0x000000110c000986 */ /* 0x0041e2000c101906 */
[----:B------:R-:W-:-:S04]  /*0900*/  IADD3 R14, P0, PT, R6, -0x10, RZ ;  /* 0xfffffff0060e7810 */ /* 0x000fc80007f1e0ff */
[----:B------:R-:W-:Y:S01]  /*0910*/  IADD3.X R15, PT, PT, R7, -0x1, RZ, P0, !PT ;  /* 0xffffffff070f7810 */ /* 0x000fe200007fe4ff */
[----:B------:R-:W-:Y:S08]  /*0920*/  @P2 BRA `(.L_x_2) ;  /* 0xfffffffc00342947 */ /* 0x000ff0000383ffff */
[----:B------:R-:W-:Y:S05]  /*0930*/  EXIT ;  /* 0x000000000000794d */ /* 0x000fea0003800000 */
.L_x_3:
[----:B------:R-:W-:-:S00]  /*0940*/  BRA `(.L_x_3) ;  /* 0xfffffffc00fc7947 */ /* 0x000fc0000383ffff */
[----:B------:R-:W-:-:S00]  /*0950*/  NOP ;  /* 0x0000000000007918 */ /* 0x000fc00000000000 */
        /* <DEDUP_REMOVED lines=10> */
.L_x_4:


//--------------------- .nv.shared.reserved.0     --------------------------
	.section	.nv.shared.reserved.0,"aw",@nobits
	.weak		__nv_reservedSMEM_offset_0_alias
	.size		__nv_reservedSMEM_offset_0_alias, 0, 64
	.other		__nv_reservedSMEM_offset_0_alias,@"STO_CUDA_RESERVED_SHARED STV_DEFAULT"
__nv_reservedSMEM_offset_0_alias:
	.zero		0
	.zero		64


//--------------------- .nv.constant0.unPivotMatrixKernel --------------------------
	.section	.nv.constant0.unPivotMatrixKernel,"a",@progbits
	.sectionflags	@""
	.align	4
.nv.constant0.unPivotMatrixKernel:
	.zero		932


//--------------------- SYMBOLS --------------------------

	.type		.nv.reservedSmem.offset0,@object
	.size		.nv.reservedSmem.offset0,0x4
